//
// Generated by NVIDIA NVVM Compiler
//
// Compiler Build ID: CL-36424714
// Cuda compilation tools, release 13.0, V13.0.88
// Based on NVVM 20.0.0
//

.version 9.0
.target sm_100
.address_size 64

	// .globl	_Z22mandelbrot_cuda_kernelPhiiidddd

.visible .entry _Z22mandelbrot_cuda_kernelPhiiidddd(
	.param .u64 .ptr .align 1 _Z22mandelbrot_cuda_kernelPhiiidddd_param_0,
	.param .u32 _Z22mandelbrot_cuda_kernelPhiiidddd_param_1,
	.param .u32 _Z22mandelbrot_cuda_kernelPhiiidddd_param_2,
	.param .u32 _Z22mandelbrot_cuda_kernelPhiiidddd_param_3,
	.param .f64 _Z22mandelbrot_cuda_kernelPhiiidddd_param_4,
	.param .f64 _Z22mandelbrot_cuda_kernelPhiiidddd_param_5,
	.param .f64 _Z22mandelbrot_cuda_kernelPhiiidddd_param_6,
	.param .f64 _Z22mandelbrot_cuda_kernelPhiiidddd_param_7
)
{
	.reg .pred 	%p<9>;
	.reg .b16 	%rs<11>;
	.reg .b32 	%r<28>;
	.reg .b64 	%rd<5>;
	.reg .b64 	%fd<53>;

	ld.param.u64 	%rd1, [_Z22mandelbrot_cuda_kernelPhiiidddd_param_0];
	ld.param.u32 	%r6, [_Z22mandelbrot_cuda_kernelPhiiidddd_param_1];
	ld.param.u32 	%r9, [_Z22mandelbrot_cuda_kernelPhiiidddd_param_2];
	ld.param.u32 	%r8, [_Z22mandelbrot_cuda_kernelPhiiidddd_param_3];
	ld.param.f64 	%fd11, [_Z22mandelbrot_cuda_kernelPhiiidddd_param_4];
	ld.param.f64 	%fd12, [_Z22mandelbrot_cuda_kernelPhiiidddd_param_5];
	ld.param.f64 	%fd13, [_Z22mandelbrot_cuda_kernelPhiiidddd_param_6];
	ld.param.f64 	%fd14, [_Z22mandelbrot_cuda_kernelPhiiidddd_param_7];
	mov.u32 	%r10, %ctaid.x;
	mov.u32 	%r11, %ntid.x;
	mov.u32 	%r12, %tid.x;
	mad.lo.s32 	%r1, %r10, %r11, %r12;
	mov.u32 	%r13, %ctaid.y;
	mov.u32 	%r14, %ntid.y;
	mov.u32 	%r15, %tid.y;
	mad.lo.s32 	%r16, %r13, %r14, %r15;
	setp.ge.s32 	%p1, %r1, %r6;
	setp.ge.s32 	%p2, %r16, %r9;
	or.pred  	%p3, %p1, %p2;
	@%p3 bra 	$L__BB0_7;
	sub.f64 	%fd15, %fd12, %fd11;
	cvt.rn.f64.s32 	%fd16, %r1;
	mul.f64 	%fd17, %fd15, %fd16;
	add.s32 	%r18, %r6, -1;
	cvt.rn.f64.s32 	%fd18, %r18;
	div.rn.f64 	%fd19, %fd17, %fd18;
	add.f64 	%fd1, %fd11, %fd19;
	sub.f64 	%fd20, %fd14, %fd13;
	cvt.rn.f64.u32 	%fd21, %r16;
	mul.f64 	%fd22, %fd20, %fd21;
	add.s32 	%r19, %r9, -1;
	cvt.rn.f64.u32 	%fd23, %r19;
	div.rn.f64 	%fd24, %fd22, %fd23;
	add.f64 	%fd2, %fd13, %fd24;
	setp.lt.s32 	%p4, %r8, 1;
	mov.b32 	%r27, 0;
	@%p4 bra 	$L__BB0_4;
	mov.b32 	%r27, 0;
	mov.f64 	%fd49, 0d0000000000000000;
	mov.f64 	%fd50, %fd49;
	mov.f64 	%fd51, %fd49;
	mov.f64 	%fd52, %fd49;
$L__BB0_3:
	sub.f64 	%fd26, %fd50, %fd49;
	add.f64 	%fd7, %fd1, %fd26;
	add.f64 	%fd27, %fd52, %fd52;
	fma.rn.f64 	%fd51, %fd27, %fd51, %fd2;
	add.s32 	%r27, %r27, 1;
	mul.f64 	%fd50, %fd7, %fd7;
	mul.f64 	%fd49, %fd51, %fd51;
	add.f64 	%fd28, %fd50, %fd49;
	setp.le.f64 	%p5, %fd28, 0d4010000000000000;
	setp.lt.s32 	%p6, %r27, %r8;
	and.pred  	%p7, %p5, %p6;
	mov.f64 	%fd52, %fd7;
	@%p7 bra 	$L__BB0_3;
$L__BB0_4:
	setp.eq.s32 	%p8, %r27, %r8;
	mov.b16 	%rs8, 0;
	mov.u16 	%rs9, %rs8;
	mov.u16 	%rs10, %rs8;
	@%p8 bra 	$L__BB0_6;
	cvt.rn.f64.u32 	%fd29, %r27;
	cvt.rn.f64.s32 	%fd30, %r8;
	div.rn.f64 	%fd31, %fd29, %fd30;
	mov.f64 	%fd32, 0d3FF0000000000000;
	sub.f64 	%fd33, %fd32, %fd31;
	mul.f64 	%fd34, %fd33, 0d4022000000000000;
	mul.f64 	%fd35, %fd31, %fd34;
	mul.f64 	%fd36, %fd31, %fd35;
	mul.f64 	%fd37, %fd31, %fd36;
	mul.f64 	%fd38, %fd37, 0d406FE00000000000;
	cvt.rzi.u32.f64 	%r21, %fd38;
	cvt.u16.u32 	%rs8, %r21;
	mul.f64 	%fd39, %fd33, 0d402E000000000000;
	mul.f64 	%fd40, %fd33, %fd39;
	mul.f64 	%fd41, %fd31, %fd40;
	mul.f64 	%fd42, %fd31, %fd41;
	mul.f64 	%fd43, %fd42, 0d406FE00000000000;
	cvt.rzi.u32.f64 	%r22, %fd43;
	cvt.u16.u32 	%rs9, %r22;
	mul.f64 	%fd44, %fd33, 0d4021000000000000;
	mul.f64 	%fd45, %fd33, %fd44;
	mul.f64 	%fd46, %fd33, %fd45;
	mul.f64 	%fd47, %fd31, %fd46;
	mul.f64 	%fd48, %fd47, 0d406FE00000000000;
	cvt.rzi.u32.f64 	%r23, %fd48;
	cvt.u16.u32 	%rs10, %r23;
$L__BB0_6:
	mad.lo.s32 	%r24, %r6, %r16, %r1;
	mul.lo.s32 	%r25, %r24, 3;
	cvt.s64.s32 	%rd2, %r25;
	cvta.to.global.u64 	%rd3, %rd1;
	add.s64 	%rd4, %rd3, %rd2;
	st.global.u8 	[%rd4], %rs8;
	st.global.u8 	[%rd4+1], %rs9;
	st.global.u8 	[%rd4+2], %rs10;
$L__BB0_7:
	ret;

}
	// .globl	_Z17julia_cuda_kernelPhiiidddddd
.visible .entry _Z17julia_cuda_kernelPhiiidddddd(
	.param .u64 .ptr .align 1 _Z17julia_cuda_kernelPhiiidddddd_param_0,
	.param .u32 _Z17julia_cuda_kernelPhiiidddddd_param_1,
	.param .u32 _Z17julia_cuda_kernelPhiiidddddd_param_2,
	.param .u32 _Z17julia_cuda_kernelPhiiidddddd_param_3,
	.param .f64 _Z17julia_cuda_kernelPhiiidddddd_param_4,
	.param .f64 _Z17julia_cuda_kernelPhiiidddddd_param_5,
	.param .f64 _Z17julia_cuda_kernelPhiiidddddd_param_6,
	.param .f64 _Z17julia_cuda_kernelPhiiidddddd_param_7,
	.param .f64 _Z17julia_cuda_kernelPhiiidddddd_param_8,
	.param .f64 _Z17julia_cuda_kernelPhiiidddddd_param_9
)
{
	.reg .pred 	%p<11>;
	.reg .b16 	%rs<11>;
	.reg .b32 	%r<28>;
	.reg .b64 	%rd<5>;
	.reg .b64 	%fd<57>;

	ld.param.u64 	%rd1, [_Z17julia_cuda_kernelPhiiidddddd_param_0];
	ld.param.u32 	%r6, [_Z17julia_cuda_kernelPhiiidddddd_param_1];
	ld.param.u32 	%r9, [_Z17julia_cuda_kernelPhiiidddddd_param_2];
	ld.param.u32 	%r8, [_Z17julia_cuda_kernelPhiiidddddd_param_3];
	ld.param.f64 	%fd13, [_Z17julia_cuda_kernelPhiiidddddd_param_4];
	ld.param.f64 	%fd14, [_Z17julia_cuda_kernelPhiiidddddd_param_5];
	ld.param.f64 	%fd15, [_Z17julia_cuda_kernelPhiiidddddd_param_6];
	ld.param.f64 	%fd16, [_Z17julia_cuda_kernelPhiiidddddd_param_7];
	ld.param.f64 	%fd17, [_Z17julia_cuda_kernelPhiiidddddd_param_8];
	ld.param.f64 	%fd18, [_Z17julia_cuda_kernelPhiiidddddd_param_9];
	mov.u32 	%r10, %ctaid.x;
	mov.u32 	%r11, %ntid.x;
	mov.u32 	%r12, %tid.x;
	mad.lo.s32 	%r1, %r10, %r11, %r12;
	mov.u32 	%r13, %ctaid.y;
	mov.u32 	%r14, %ntid.y;
	mov.u32 	%r15, %tid.y;
	mad.lo.s32 	%r16, %r13, %r14, %r15;
	setp.ge.s32 	%p1, %r1, %r6;
	setp.ge.s32 	%p2, %r16, %r9;
	or.pred  	%p3, %p1, %p2;
	@%p3 bra 	$L__BB1_7;
	sub.f64 	%fd19, %fd14, %fd13;
	cvt.rn.f64.s32 	%fd20, %r1;
	mul.f64 	%fd21, %fd19, %fd20;
	add.s32 	%r18, %r6, -1;
	cvt.rn.f64.s32 	%fd22, %r18;
	div.rn.f64 	%fd23, %fd21, %fd22;
	add.f64 	%fd55, %fd13, %fd23;
	sub.f64 	%fd24, %fd16, %fd15;
	cvt.rn.f64.u32 	%fd25, %r16;
	mul.f64 	%fd26, %fd24, %fd25;
	add.s32 	%r19, %r9, -1;
	cvt.rn.f64.u32 	%fd27, %r19;
	div.rn.f64 	%fd28, %fd26, %fd27;
	add.f64 	%fd56, %fd15, %fd28;
	mul.f64 	%fd54, %fd55, %fd55;
	mul.f64 	%fd53, %fd56, %fd56;
	add.f64 	%fd29, %fd53, %fd54;
	setp.gtu.f64 	%p4, %fd29, 0d4010000000000000;
	setp.lt.s32 	%p5, %r8, 1;
	mov.b32 	%r27, 0;
	or.pred  	%p6, %p4, %p5;
	@%p6 bra 	$L__BB1_4;
	mov.b32 	%r27, 0;
$L__BB1_3:
	sub.f64 	%fd30, %fd54, %fd53;
	add.f64 	%fd9, %fd17, %fd30;
	add.f64 	%fd31, %fd55, %fd55;
	fma.rn.f64 	%fd56, %fd56, %fd31, %fd18;
	add.s32 	%r27, %r27, 1;
	mul.f64 	%fd54, %fd9, %fd9;
	mul.f64 	%fd53, %fd56, %fd56;
	add.f64 	%fd32, %fd53, %fd54;
	setp.le.f64 	%p7, %fd32, 0d4010000000000000;
	setp.lt.s32 	%p8, %r27, %r8;
	and.pred  	%p9, %p7, %p8;
	mov.f64 	%fd55, %fd9;
	@%p9 bra 	$L__BB1_3;
$L__BB1_4:
	setp.eq.s32 	%p10, %r27, %r8;
	mov.b16 	%rs8, 0;
	mov.u16 	%rs9, %rs8;
	mov.u16 	%rs10, %rs8;
	@%p10 bra 	$L__BB1_6;
	cvt.rn.f64.u32 	%fd33, %r27;
	cvt.rn.f64.s32 	%fd34, %r8;
	div.rn.f64 	%fd35, %fd33, %fd34;
	mov.f64 	%fd36, 0d3FF0000000000000;
	sub.f64 	%fd37, %fd36, %fd35;
	mul.f64 	%fd38, %fd37, 0d4022000000000000;
	mul.f64 	%fd39, %fd35, %fd38;
	mul.f64 	%fd40, %fd35, %fd39;
	mul.f64 	%fd41, %fd35, %fd40;
	mul.f64 	%fd42, %fd41, 0d406FE00000000000;
	cvt.rzi.u32.f64 	%r21, %fd42;
	cvt.u16.u32 	%rs8, %r21;
	mul.f64 	%fd43, %fd37, 0d402E000000000000;
	mul.f64 	%fd44, %fd37, %fd43;
	mul.f64 	%fd45, %fd35, %fd44;
	mul.f64 	%fd46, %fd35, %fd45;
	mul.f64 	%fd47, %fd46, 0d406FE00000000000;
	cvt.rzi.u32.f64 	%r22, %fd47;
	cvt.u16.u32 	%rs9, %r22;
	mul.f64 	%fd48, %fd37, 0d4021000000000000;
	mul.f64 	%fd49, %fd37, %fd48;
	mul.f64 	%fd50, %fd37, %fd49;
	mul.f64 	%fd51, %fd35, %fd50;
	mul.f64 	%fd52, %fd51, 0d406FE00000000000;
	cvt.rzi.u32.f64 	%r23, %fd52;
	cvt.u16.u32 	%rs10, %r23;
$L__BB1_6:
	mad.lo.s32 	%r24, %r6, %r16, %r1;
	mul.lo.s32 	%r25, %r24, 3;
	cvt.s64.s32 	%rd2, %r25;
	cvta.to.global.u64 	%rd3, %rd1;
	add.s64 	%rd4, %rd3, %rd2;
	st.global.u8 	[%rd4], %rs8;
	st.global.u8 	[%rd4+1], %rs9;
	st.global.u8 	[%rd4+2], %rs10;
$L__BB1_7:
	ret;

}


// ===== COMPILED SASS (sm_100) =====

	.target	sm_100

	.elftype	@"ET_EXEC"


//--------------------- .note.nv.tkinfo           --------------------------
	.section	.note.nv.tkinfo,"",@"SHT_NOTE"
	.sectionflags	@"SHF_NOTE_NV_TKINFO"
	.tkinfo
        /*0018*/ 	.word	0x00000002
        /*0030*/ 	.string	""
        /*0030*/ 	.string	"ptxas"
        /*0030*/ 	.string	"Cuda compilation tools, release 13.0, V13.0.88"
        /*0030*/ 	.string	"Build cuda_13.0.r13.0/compiler.36424714_0"
        /*0030*/ 	.string	"-arch sm_100 -m 64 "



//--------------------- .note.nv.cuinfo           --------------------------
	.section	.note.nv.cuinfo,"",@"SHT_NOTE"
	.sectionflags	@"SHF_NOTE_NV_CUINFO"
        /*0018*/ 	.short	0x0002
        /*001a*/ 	.short	0x0064
        /*001c*/ 	.short	0x0082
	.zero		2


//--------------------- .nv.info                  --------------------------
	.section	.nv.info,"",@"SHT_CUDA_INFO"
	.align	4


	//----- nvinfo : EIATTR_REGCOUNT
	.align		4
        /*0000*/ 	.byte	0x04, 0x2f
        /*0002*/ 	.short	(.L_1 - .L_0)
	.align		4
.L_0:
        /*0004*/ 	.word	index@(_Z22mandelbrot_cuda_kernelPhiiidddd)
        /*0008*/ 	.word	0x0000001c


	//----- nvinfo : EIATTR_FRAME_SIZE
	.align		4
.L_1:
        /*000c*/ 	.byte	0x04, 0x11
        /*000e*/ 	.short	(.L_3 - .L_2)
	.align		4
.L_2:
        /*0010*/ 	.word	index@($__internal_1_$__cuda_sm20_div_rn_f64_full)
        /*0014*/ 	.word	0x00000000


	//----- nvinfo : EIATTR_FRAME_SIZE
	.align		4
.L_3:
        /*0018*/ 	.byte	0x04, 0x11
        /*001a*/ 	.short	(.L_5 - .L_4)
	.align		4
.L_4:
        /*001c*/ 	.word	index@(_Z22mandelbrot_cuda_kernelPhiiidddd)
        /*0020*/ 	.word	0x00000000


	//----- nvinfo : EIATTR_REGCOUNT
	.align		4
.L_5:
        /*0024*/ 	.byte	0x04, 0x2f
        /*0026*/ 	.short	(.L_7 - .L_6)
	.align		4
.L_6:
        /*0028*/ 	.word	index@(_Z17julia_cuda_kernelPhiiidddddd)
        /*002c*/ 	.word	0x0000001c


	//----- nvinfo : EIATTR_FRAME_SIZE
	.align		4
.L_7:
        /*0030*/ 	.byte	0x04, 0x11
        /*0032*/ 	.short	(.L_9 - .L_8)
	.align		4
.L_8:
        /*0034*/ 	.word	index@($__internal_0_$__cuda_sm20_div_rn_f64_full)
        /*0038*/ 	.word	0x00000000


	//----- nvinfo : EIATTR_FRAME_SIZE
	.align		4
.L_9:
        /*003c*/ 	.byte	0x04, 0x11
        /*003e*/ 	.short	(.L_11 - .L_10)
	.align		4
.L_10:
        /*0040*/ 	.word	index@(_Z17julia_cuda_kernelPhiiidddddd)
        /*0044*/ 	.word	0x00000000


	//----- nvinfo : EIATTR_MIN_STACK_SIZE
	.align		4
.L_11:
        /*0048*/ 	.byte	0x04, 0x12
        /*004a*/ 	.short	(.L_13 - .L_12)
	.align		4
.L_12:
        /*004c*/ 	.word	index@(_Z17julia_cuda_kernelPhiiidddddd)
        /*0050*/ 	.word	0x00000000


	//----- nvinfo : EIATTR_MIN_STACK_SIZE
	.align		4
.L_13:
        /*0054*/ 	.byte	0x04, 0x12
        /*0056*/ 	.short	(.L_15 - .L_14)
	.align		4
.L_14:
        /*0058*/ 	.word	index@(_Z22mandelbrot_cuda_kernelPhiiidddd)
        /*005c*/ 	.word	0x00000000
.L_15:


//--------------------- .nv.compat                --------------------------
	.section	.nv.compat,"",@"SHT_CUDA_COMPAT_INFO"
	.align	4
        /*0000*/ 	.byte	0x02, 0x09, 0x00, 0x00, 0x02, 0x02, 0x01, 0x00, 0x02, 0x05, 0x05, 0x00, 0x03, 0x07, 0x01, 0x01
        /*0010*/ 	.byte	0x02, 0x03, 0x00, 0x00, 0x02, 0x06, 0x01, 0x00, 0x04, 0x0b, 0x08, 0x00, 0x01, 0x00, 0x00, 0x00
        /*0020*/ 	.byte	0x00, 0x00, 0x00, 0x00


//--------------------- .nv.info._Z17julia_cuda_kernelPhiiidddddd --------------------------
	.section	.nv.info._Z17julia_cuda_kernelPhiiidddddd,"",@"SHT_CUDA_INFO"
	.sectionflags	@""
	.align	4


	//----- nvinfo : EIATTR_CUDA_API_VERSION
	.align		4
        /*0000*/ 	.byte	0x04, 0x37
        /*0002*/ 	.short	(.L_17 - .L_16)
.L_16:
        /*0004*/ 	.word	0x00000082


	//----- nvinfo : EIATTR_KPARAM_INFO
	.align		4
.L_17:
        /*0008*/ 	.byte	0x04, 0x17
        /*000a*/ 	.short	(.L_19 - .L_18)
.L_18:
        /*000c*/ 	.word	0x00000000
        /*0010*/ 	.short	0x0009
        /*0012*/ 	.short	0x0040
        /*0014*/ 	.byte	0x00, 0xf0, 0x21, 0x00


	//----- nvinfo : EIATTR_KPARAM_INFO
	.align		4
.L_19:
        /*0018*/ 	.byte	0x04, 0x17
        /*001a*/ 	.short	(.L_21 - .L_20)
.L_20:
        /*001c*/ 	.word	0x00000000
        /*0020*/ 	.short	0x0008
        /*0022*/ 	.short	0x0038
        /*0024*/ 	.byte	0x00, 0xf0, 0x21, 0x00


	//----- nvinfo : EIATTR_KPARAM_INFO
	.align		4
.L_21:
        /*0028*/ 	.byte	0x04, 0x17
        /*002a*/ 	.short	(.L_23 - .L_22)
.L_22:
        /*002c*/ 	.word	0x00000000
        /*0030*/ 	.short	0x0007
        /*0032*/ 	.short	0x0030
        /*0034*/ 	.byte	0x00, 0xf0, 0x21, 0x00


	//----- nvinfo : EIATTR_KPARAM_INFO
	.align		4
.L_23:
        /*0038*/ 	.byte	0x04, 0x17
        /*003a*/ 	.short	(.L_25 - .L_24)
.L_24:
        /*003c*/ 	.word	0x00000000
        /*0040*/ 	.short	0x0006
        /*0042*/ 	.short	0x0028
        /*0044*/ 	.byte	0x00, 0xf0, 0x21, 0x00


	//----- nvinfo : EIATTR_KPARAM_INFO
	.align		4
.L_25:
        /*0048*/ 	.byte	0x04, 0x17
        /*004a*/ 	.short	(.L_27 - .L_26)
.L_26:
        /*004c*/ 	.word	0x00000000
        /*0050*/ 	.short	0x0005
        /*0052*/ 	.short	0x0020
        /*0054*/ 	.byte	0x00, 0xf0, 0x21, 0x00


	//----- nvinfo : EIATTR_KPARAM_INFO
	.align		4
.L_27:
        /*0058*/ 	.byte	0x04, 0x17
        /*005a*/ 	.short	(.L_29 - .L_28)
.L_28:
        /*005c*/ 	.word	0x00000000
        /*0060*/ 	.short	0x0004
        /*0062*/ 	.short	0x0018
        /*0064*/ 	.byte	0x00, 0xf0, 0x21, 0x00


	//----- nvinfo : EIATTR_KPARAM_INFO
	.align		4
.L_29:
        /*0068*/ 	.byte	0x04, 0x17
        /*006a*/ 	.short	(.L_31 - .L_30)
.L_30:
        /*006c*/ 	.word	0x00000000
        /*0070*/ 	.short	0x0003
        /*0072*/ 	.short	0x0010
        /*0074*/ 	.byte	0x00, 0xf0, 0x11, 0x00


	//----- nvinfo : EIATTR_KPARAM_INFO
	.align		4
.L_31:
        /*0078*/ 	.byte	0x04, 0x17
        /*007a*/ 	.short	(.L_33 - .L_32)
.L_32:
        /*007c*/ 	.word	0x00000000
        /*0080*/ 	.short	0x0002
        /*0082*/ 	.short	0x000c
        /*0084*/ 	.byte	0x00, 0xf0, 0x11, 0x00


	//----- nvinfo : EIATTR_KPARAM_INFO
	.align		4
.L_33:
        /*0088*/ 	.byte	0x04, 0x17
        /*008a*/ 	.short	(.L_35 - .L_34)
.L_34:
        /*008c*/ 	.word	0x00000000
        /*0090*/ 	.short	0x0001
        /*0092*/ 	.short	0x0008
        /*0094*/ 	.byte	0x00, 0xf0, 0x11, 0x00


	//----- nvinfo : EIATTR_KPARAM_INFO
	.align		4
.L_35:
        /*0098*/ 	.byte	0x04, 0x17
        /*009a*/ 	.short	(.L_37 - .L_36)
.L_36:
        /*009c*/ 	.word	0x00000000
        /*00a0*/ 	.short	0x0000
        /*00a2*/ 	.short	0x0000
        /*00a4*/ 	.byte	0x00, 0xf5, 0x21, 0x00


	//----- nvinfo : EIATTR_SPARSE_MMA_MASK
	.align		4
.L_37:
        /*00a8*/ 	.byte	0x03, 0x50
        /*00aa*/ 	.short	0x0000


	//----- nvinfo : EIATTR_MAXREG_COUNT
	.align		4
        /*00ac*/ 	.byte	0x03, 0x1b
        /*00ae*/ 	.short	0x00ff


	//----- nvinfo : EIATTR_MERCURY_ISA_VERSION
	.align		4
        /*00b0*/ 	.byte	0x03, 0x5f
        /*00b2*/ 	.short	0x0101


	//----- nvinfo : EIATTR_VRC_CTA_INIT_COUNT
	.align		4
        /*00b4*/ 	.byte	0x02, 0x4a
	.zero		1
	.zero		1


	//----- nvinfo : EIATTR_EXIT_INSTR_OFFSETS
	.align		4
        /*00b8*/ 	.byte	0x04, 0x1c
        /*00ba*/ 	.short	(.L_39 - .L_38)


	//   ....[0]....
.L_38:
        /*00bc*/ 	.word	0x000000c0


	//   ....[1]....
        /*00c0*/ 	.word	0x00000a70


	//----- nvinfo : EIATTR_CRS_STACK_SIZE
	.align		4
.L_39:
        /*00c4*/ 	.byte	0x04, 0x1e
        /*00c6*/ 	.short	(.L_41 - .L_40)
.L_40:
        /*00c8*/ 	.word	0x00000000


	//----- nvinfo : EIATTR_CBANK_PARAM_SIZE
	.align		4
.L_41:
        /*00cc*/ 	.byte	0x03, 0x19
        /*00ce*/ 	.short	0x0048


	//----- nvinfo : EIATTR_PARAM_CBANK
	.align		4
        /*00d0*/ 	.byte	0x04, 0x0a
        /*00d2*/ 	.short	(.L_43 - .L_42)
	.align		4
.L_42:
        /*00d4*/ 	.word	index@(.nv.constant0._Z17julia_cuda_kernelPhiiidddddd)
        /*00d8*/ 	.short	0x0380
        /*00da*/ 	.short	0x0048


	//----- nvinfo : EIATTR_SW_WAR
	.align		4
.L_43:
        /*00dc*/ 	.byte	0x04, 0x36
        /*00de*/ 	.short	(.L_45 - .L_44)
.L_44:
        /*00e0*/ 	.word	0x00000008
.L_45:


//--------------------- .nv.info._Z22mandelbrot_cuda_kernelPhiiidddd --------------------------
	.section	.nv.info._Z22mandelbrot_cuda_kernelPhiiidddd,"",@"SHT_CUDA_INFO"
	.sectionflags	@""
	.align	4


	//----- nvinfo : EIATTR_CUDA_API_VERSION
	.align		4
        /*0000*/ 	.byte	0x04, 0x37
        /*0002*/ 	.short	(.L_47 - .L_46)
.L_46:
        /*0004*/ 	.word	0x00000082


	//----- nvinfo : EIATTR_KPARAM_INFO
	.align		4
.L_47:
        /*0008*/ 	.byte	0x04, 0x17
        /*000a*/ 	.short	(.L_49 - .L_48)
.L_48:
        /*000c*/ 	.word	0x00000000
        /*0010*/ 	.short	0x0007
        /*0012*/ 	.short	0x0030
        /*0014*/ 	.byte	0x00, 0xf0, 0x21, 0x00


	//----- nvinfo : EIATTR_KPARAM_INFO
	.align		4
.L_49:
        /*0018*/ 	.byte	0x04, 0x17
        /*001a*/ 	.short	(.L_51 - .L_50)
.L_50:
        /*001c*/ 	.word	0x00000000
        /*0020*/ 	.short	0x0006
        /*0022*/ 	.short	0x0028
        /*0024*/ 	.byte	0x00, 0xf0, 0x21, 0x00


	//----- nvinfo : EIATTR_KPARAM_INFO
	.align		4
.L_51:
        /*0028*/ 	.byte	0x04, 0x17
        /*002a*/ 	.short	(.L_53 - .L_52)
.L_52:
        /*002c*/ 	.word	0x00000000
        /*0030*/ 	.short	0x0005
        /*0032*/ 	.short	0x0020
        /*0034*/ 	.byte	0x00, 0xf0, 0x21, 0x00


	//----- nvinfo : EIATTR_KPARAM_INFO
	.align		4
.L_53:
        /*0038*/ 	.byte	0x04, 0x17
        /*003a*/ 	.short	(.L_55 - .L_54)
.L_54:
        /*003c*/ 	.word	0x00000000
        /*0040*/ 	.short	0x0004
        /*0042*/ 	.short	0x0018
        /*0044*/ 	.byte	0x00, 0xf0, 0x21, 0x00


	//----- nvinfo : EIATTR_KPARAM_INFO
	.align		4
.L_55:
        /*0048*/ 	.byte	0x04, 0x17
        /*004a*/ 	.short	(.L_57 - .L_56)
.L_56:
        /*004c*/ 	.word	0x00000000
        /*0050*/ 	.short	0x0003
        /*0052*/ 	.short	0x0010
        /*0054*/ 	.byte	0x00, 0xf0, 0x11, 0x00


	//----- nvinfo : EIATTR_KPARAM_INFO
	.align		4
.L_57:
        /*0058*/ 	.byte	0x04, 0x17
        /*005a*/ 	.short	(.L_59 - .L_58)
.L_58:
        /*005c*/ 	.word	0x00000000
        /*0060*/ 	.short	0x0002
        /*0062*/ 	.short	0x000c
        /*0064*/ 	.byte	0x00, 0xf0, 0x11, 0x00


	//----- nvinfo : EIATTR_KPARAM_INFO
	.align		4
.L_59:
        /*0068*/ 	.byte	0x04, 0x17
        /*006a*/ 	.short	(.L_61 - .L_60)
.L_60:
        /*006c*/ 	.word	0x00000000
        /*0070*/ 	.short	0x0001
        /*0072*/ 	.short	0x0008
        /*0074*/ 	.byte	0x00, 0xf0, 0x11, 0x00


	//----- nvinfo : EIATTR_KPARAM_INFO
	.align		4
.L_61:
        /*0078*/ 	.byte	0x04, 0x17
        /*007a*/ 	.short	(.L_63 - .L_62)
.L_62:
        /*007c*/ 	.word	0x00000000
        /*0080*/ 	.short	0x0000
        /*0082*/ 	.short	0x0000
        /*0084*/ 	.byte	0x00, 0xf5, 0x21, 0x00


	//----- nvinfo : EIATTR_SPARSE_MMA_MASK
	.align		4
.L_63:
        /*0088*/ 	.byte	0x03, 0x50
        /*008a*/ 	.short	0x0000


	//----- nvinfo : EIATTR_MAXREG_COUNT
	.align		4
        /*008c*/ 	.byte	0x03, 0x1b
        /*008e*/ 	.short	0x00ff


	//----- nvinfo : EIATTR_MERCURY_ISA_VERSION
	.align		4
        /*0090*/ 	.byte	0x03, 0x5f
        /*0092*/ 	.short	0x0101


	//----- nvinfo : EIATTR_VRC_CTA_INIT_COUNT
	.align		4
        /*0094*/ 	.byte	0x02, 0x4a
	.zero		1
	.zero		1


	//----- nvinfo : EIATTR_EXIT_INSTR_OFFSETS
	.align		4
        /*0098*/ 	.byte	0x04, 0x1c
        /*009a*/ 	.short	(.L_65 - .L_64)


	//   ....[0]....
.L_64:
        /*009c*/ 	.word	0x000000c0


	//   ....[1]....
        /*00a0*/ 	.word	0x00000a50


	//----- nvinfo : EIATTR_CRS_STACK_SIZE
	.align		4
.L_65:
        /*00a4*/ 	.byte	0x04, 0x1e
        /*00a6*/ 	.short	(.L_67 - .L_66)
.L_66:
        /*00a8*/ 	.word	0x00000000


	//----- nvinfo : EIATTR_CBANK_PARAM_SIZE
	.align		4
.L_67:
        /*00ac*/ 	.byte	0x03, 0x19
        /*00ae*/ 	.short	0x0038


	//----- nvinfo : EIATTR_PARAM_CBANK
	.align		4
        /*00b0*/ 	.byte	0x04, 0x0a
        /*00b2*/ 	.short	(.L_69 - .L_68)
	.align		4
.L_68:
        /*00b4*/ 	.word	index@(.nv.constant0._Z22mandelbrot_cuda_kernelPhiiidddd)
        /*00b8*/ 	.short	0x0380
        /*00ba*/ 	.short	0x0038


	//----- nvinfo : EIATTR_SW_WAR
	.align		4
.L_69:
        /*00bc*/ 	.byte	0x04, 0x36
        /*00be*/ 	.short	(.L_71 - .L_70)
.L_70:
        /*00c0*/ 	.word	0x00000008
.L_71:


//--------------------- .nv.callgraph             --------------------------
	.section	.nv.callgraph,"",@"SHT_CUDA_CALLGRAPH"
	.align	4
	.sectionentsize	8
	.align		4
        /*0000*/ 	.word	0x00000000
	.align		4
        /*0004*/ 	.word	0xffffffff
	.align		4
        /*0008*/ 	.word	0x00000000
	.align		4
        /*000c*/ 	.word	0xfffffffe
	.align		4
        /*0010*/ 	.word	0x00000000
	.align		4
        /*0014*/ 	.word	0xfffffffd
	.align		4
        /*0018*/ 	.word	0x00000000
	.align		4
        /*001c*/ 	.word	0xfffffffc


//--------------------- .text._Z17julia_cuda_kernelPhiiidddddd --------------------------
	.section	.text._Z17julia_cuda_kernelPhiiidddddd,"ax",@progbits
	.align	128
        .global         _Z17julia_cuda_kernelPhiiidddddd
        .type           _Z17julia_cuda_kernelPhiiidddddd,@function
        .size           _Z17julia_cuda_kernelPhiiidddddd,(.L_x_33 - _Z17julia_cuda_kernelPhiiidddddd)
        .other          _Z17julia_cuda_kernelPhiiidddddd,@"STO_CUDA_ENTRY STV_DEFAULT"
_Z17julia_cuda_kernelPhiiidddddd:
.text._Z17julia_cuda_kernelPhiiidddddd:
[----:B------:R-:W-:Y:S01]  /*0000*/  LDC R1, c[0x0][0x37c] ;  /* 0x0000df00ff017b82 */ /* 0x000fe20000000800 */
[----:B------:R-:W0:Y:S07]  /*0010*/  S2R R2, SR_TID.Y ;  /* 0x0000000000027919 */ /* 0x000e2e0000002200 */
[----:B------:R-:W1:Y:S01]  /*0020*/  LDC R0, c[0x0][0x360] ;  /* 0x0000d800ff007b82 */ /* 0x000e620000000800 */
[----:B------:R-:W2:Y:S01]  /*0030*/  LDCU.64 UR4, c[0x0][0x388] ;  /* 0x00007100ff0477ac */ /* 0x000ea20008000a00 */
[----:B------:R-:W1:Y:S06]  /*0040*/  S2R R3, SR_TID.X ;  /* 0x0000000000037919 */ /* 0x000e6c0000002100 */
[----:B------:R-:W0:Y:S08]  /*0050*/  S2UR UR7, SR_CTAID.Y ;  /* 0x00000000000779c3 */ /* 0x000e300000002600 */
[----:B------:R-:W0:Y:S08]  /*0060*/  LDC R7, c[0x0][0x364] ;  /* 0x0000d900ff077b82 */ /* 0x000e300000000800 */
[----:B------:R-:W1:Y:S01]  /*0070*/  S2UR UR6, SR_CTAID.X ;  /* 0x00000000000679c3 */ /* 0x000e620000002500 */
[----:B0-----:R-:W-:-:S05]  /*0080*/  IMAD R7, R7, UR7, R2 ;  /* 0x0000000707077c24 */ /* 0x001fca000f8e0202 */
[----:B--2---:R-:W-:Y:S01]  /*0090*/  ISETP.GE.AND P0, PT, R7, UR5, PT ;  /* 0x0000000507007c0c */ /* 0x004fe2000bf06270 */
[----:B-1----:R-:W-:-:S05]  /*00a0*/  IMAD R0, R0, UR6, R3 ;  /* 0x0000000600007c24 */ /* 0x002fca000f8e0203 */
[----:B------:R-:W-:-:S13]  /*00b0*/  ISETP.GE.OR P0, PT, R0, UR4, P0 ;  /* 0x0000000400007c0c */ /* 0x000fda0008706670 */
[----:B------:R-:W-:Y:S05]  /*00c0*/  @P0 EXIT ;  /* 0x000000000000094d */ /* 0x000fea0003800000 */
[----:B------:R-:W-:Y:S01]  /*00d0*/  UIADD3 UR4, UPT, UPT, UR4, -0x1, URZ ;  /* 0xffffffff04047890 */ /* 0x000fe2000fffe0ff */
[----:B------:R-:W-:Y:S01]  /*00e0*/  IMAD.MOV.U32 R2, RZ, RZ, 0x1 ;  /* 0x00000001ff027424 */ /* 0x000fe200078e00ff */
[----:B------:R-:W0:Y:S01]  /*00f0*/  LDC.64 R12, c[0x0][0x398] ;  /* 0x0000e600ff0c7b82 */ /* 0x000e220000000a00 */
[----:B------:R-:W-:Y:S06]  /*0100*/  BSSY.RECONVERGENT B0, `(.L_x_0) ;  /* 0x000001b000007945 */ /* 0x000fec0003800200 */
[----:B------:R-:W1:Y:S02]  /*0110*/  I2F.F64 R4, UR4 ;  /* 0x0000000400047d12 */ /* 0x000e640008201c00 */
[----:B------:R-:W0:Y:S06]  /*0120*/  LDCU.64 UR4, c[0x0][0x3a0] ;  /* 0x00007400ff0477ac */ /* 0x000e2c0008000a00 */
[----:B-1----:R-:W1:Y:S02]  /*0130*/  MUFU.RCP64H R3, R5 ;  /* 0x0000000500037308 */ /* 0x002e640000001800 */
[----:B-1----:R-:W-:-:S08]  /*0140*/  DFMA R8, -R4, R2, 1 ;  /* 0x3ff000000408742b */ /* 0x002fd00000000102 */
[----:B------:R-:W-:-:S08]  /*0150*/  DFMA R8, R8, R8, R8 ;  /* 0x000000080808722b */ /* 0x000fd00000000008 */
[----:B------:R-:W-:Y:S02]  /*0160*/  DFMA R10, R2, R8, R2 ;  /* 0x00000008020a722b */ /* 0x000fe40000000002 */
[----:B------:R-:W1:Y:S01]  /*0170*/  I2F.F64 R8, R0 ;  /* 0x0000000000087312 */ /* 0x000e620000201c00 */
[----:B0-----:R-:W-:-:S05]  /*0180*/  DADD R2, -R12, UR4 ;  /* 0x000000040c027e29 */ /* 0x001fca0008000100 */
[----:B------:R-:W-:-:S08]  /*0190*/  DFMA R12, -R4, R10, 1 ;  /* 0x3ff00000040c742b */ /* 0x000fd0000000010a */
[----:B------:R-:W-:Y:S02]  /*01a0*/  DFMA R12, R10, R12, R10 ;  /* 0x0000000c0a0c722b */ /* 0x000fe4000000000a */
[----:B-1----:R-:W-:-:S08]  /*01b0*/  DMUL R8, R2, R8 ;  /* 0x0000000802087228 */ /* 0x002fd00000000000 */
[----:B------:R-:W-:Y:S02]  /*01c0*/  DMUL R2, R8, R12 ;  /* 0x0000000c08027228 */ /* 0x000fe40000000000 */
[----:B------:R-:W-:-:S06]  /*01d0*/  FSETP.GEU.AND P1, PT, |R9|, 6.5827683646048100446e-37, PT ;  /* 0x036000000900780b */ /* 0x000fcc0003f2e200 */
[----:B------:R-:W-:-:S08]  /*01e0*/  DFMA R10, -R4, R2, R8 ;  /* 0x00000002040a722b */ /* 0x000fd00000000108 */
[----:B------:R-:W-:-:S10]  /*01f0*/  DFMA R2, R12, R10, R2 ;  /* 0x0000000a0c02722b */ /* 0x000fd40000000002 */
[----:B------:R-:W-:-:S05]  /*0200*/  FFMA R6, RZ, R5, R3 ;  /* 0x00000005ff067223 */ /* 0x000fca0000000003 */
[----:B------:R-:W-:-:S13]  /*0210*/  FSETP.GT.AND P0, PT, |R6|, 1.469367938527859385e-39, PT ;  /* 0x001000000600780b */ /* 0x000fda0003f04200 */
[----:B------:R-:W-:Y:S05]  /*0220*/  @P0 BRA P1, `(.L_x_1) ;  /* 0x0000000000200947 */ /* 0x000fea0000800000 */
[----:B------:R-:W-:Y:S01]  /*0230*/  IMAD.MOV.U32 R14, RZ, RZ, R8 ;  /* 0x000000ffff0e7224 */ /* 0x000fe200078e0008 */
[----:B------:R-:W-:Y:S01]  /*0240*/  MOV R6, 0x290 ;  /* 0x0000029000067802 */ /* 0x000fe20000000f00 */
[----:B------:R-:W-:Y:S02]  /*0250*/  IMAD.MOV.U32 R15, RZ, RZ, R9 ;  /* 0x000000ffff0f7224 */ /* 0x000fe400078e0009 */
[----:B------:R-:W-:Y:S02]  /*0260*/  IMAD.MOV.U32 R8, RZ, RZ, R4 ;  /* 0x000000ffff087224 */ /* 0x000fe400078e0004 */
[----:B------:R-:W-:-:S07]  /*0270*/  IMAD.MOV.U32 R11, RZ, RZ, R5 ;  /* 0x000000ffff0b7224 */ /* 0x000fce00078e0005 */
[----:B------:R-:W-:Y:S05]  /*0280*/  CALL.REL.NOINC `($__internal_0_$__cuda_sm20_div_rn_f64_full) ;  /* 0x0000000400fc7944 */ /* 0x000fea0003c00000 */
[----:B------:R-:W-:Y:S02]  /*0290*/  IMAD.MOV.U32 R2, RZ, RZ, R14 ;  /* 0x000000ffff027224 */ /* 0x000fe400078e000e */
[----:B------:R-:W-:-:S07]  /*02a0*/  IMAD.MOV.U32 R3, RZ, RZ, R15 ;  /* 0x000000ffff037224 */ /* 0x000fce00078e000f */
.L_x_1:
[----:B------:R-:W-:Y:S05]  /*02b0*/  BSYNC.RECONVERGENT B0 ;  /* 0x0000000000007941 */ /* 0x000fea0003800200 */
.L_x_0:
[----:B------:R-:W0:Y:S01]  /*02c0*/  LDCU UR4, c[0x0][0x38c] ;  /* 0x00007180ff0477ac */ /* 0x000e220008000800 */
[----:B------:R-:W-:Y:S01]  /*02d0*/  IMAD.MOV.U32 R4, RZ, RZ, 0x1 ;  /* 0x00000001ff047424 */ /* 0x000fe200078e00ff */
[----:B------:R-:W1:Y:S01]  /*02e0*/  LDC.64 R14, c[0x0][0x3a8] ;  /* 0x0000ea00ff0e7b82 */ /* 0x000e620000000a00 */
[----:B------:R-:W-:Y:S01]  /*02f0*/  BSSY.RECONVERGENT B0, `(.L_x_2) ;  /* 0x000001d000007945 */ /* 0x000fe20003800200 */
[----:B0-----:R-:W-:-:S09]  /*0300*/  UIADD3 UR4, UPT, UPT, UR4, -0x1, URZ ;  /* 0xffffffff04047890 */ /* 0x001fd2000fffe0ff */
[----:B------:R-:W0:Y:S02]  /*0310*/  I2F.F64.U32 R8, UR4 ;  /* 0x0000000400087d12 */ /* 0x000e240008201800 */
[----:B------:R-:W1:Y:S06]  /*0320*/  LDCU.64 UR4, c[0x0][0x3b0] ;  /* 0x00007600ff0477ac */ /* 0x000e6c0008000a00 */
[----:B0-----:R-:W0:Y:S02]  /*0330*/  MUFU.RCP64H R5, R9 ;  /* 0x0000000900057308 */ /* 0x001e240000001800 */
[----:B0-----:R-:W-:-:S08]  /*0340*/  DFMA R10, -R8, R4, 1 ;  /* 0x3ff00000080a742b */ /* 0x001fd00000000104 */
[----:B------:R-:W-:-:S08]  /*0350*/  DFMA R10, R10, R10, R10 ;  /* 0x0000000a0a0a722b */ /* 0x000fd0000000000a */
[----:B------:R-:W-:Y:S02]  /*0360*/  DFMA R12, R4, R10, R4 ;  /* 0x0000000a040c722b */ /* 0x000fe40000000004 */
[----:B------:R-:W0:Y:S01]  /*0370*/  I2F.F64.U32 R10, R7 ;  /* 0x00000007000a7312 */ /* 0x000e220000201800 */
[----:B-1----:R-:W-:Y:S01]  /*0380*/  DADD R4, -R14, UR4 ;  /* 0x000000040e047e29 */ /* 0x002fe20008000100 */
[----:B------:R-:W1:Y:S04]  /*0390*/  LDCU.64 UR4, c[0x0][0x398] ;  /* 0x00007300ff0477ac */ /* 0x000e680008000a00 */
[----:B------:R-:W-:-:S08]  /*03a0*/  DFMA R14, -R8, R12, 1 ;  /* 0x3ff00000080e742b */ /* 0x000fd0000000010c */
[----:B------:R-:W-:Y:S02]  /*03b0*/  DFMA R14, R12, R14, R12 ;  /* 0x0000000e0c0e722b */ /* 0x000fe4000000000c */
[----:B0-----:R-:W-:Y:S02]  /*03c0*/  DMUL R10, R4, R10 ;  /* 0x0000000a040a7228 */ /* 0x001fe40000000000 */
[----:B-1----:R-:W-:-:S06]  /*03d0*/  DADD R2, R2, UR4 ;  /* 0x0000000402027e29 */ /* 0x002fcc0008000000 */
        /* <DEDUP_REMOVED lines=10> */
[----:B------:R-:W-:-:S07]  /*0480*/  IMAD.MOV.U32 R11, RZ, RZ, R9 ;  /* 0x000000ffff0b7224 */ /* 0x000fce00078e0009 */
[----:B------:R-:W-:Y:S05]  /*0490*/  CALL.REL.NOINC `($__internal_0_$__cuda_sm20_div_rn_f64_full) ;  /* 0x0000000400787944 */ /* 0x000fea0003c00000 */
[----:B------:R-:W-:Y:S02]  /*04a0*/  IMAD.MOV.U32 R4, RZ, RZ, R14 ;  /* 0x000000ffff047224 */ /* 0x000fe400078e000e */
[----:B------:R-:W-:-:S07]  /*04b0*/  IMAD.MOV.U32 R5, RZ, RZ, R15 ;  /* 0x000000ffff057224 */ /* 0x000fce00078e000f */
.L_x_3:
[----:B------:R-:W-:Y:S05]  /*04c0*/  BSYNC.RECONVERGENT B0 ;  /* 0x0000000000007941 */ /* 0x000fea0003800200 */
.L_x_2:
[----:B------:R-:W0:Y:S01]  /*04d0*/  LDCU.64 UR4, c[0x0][0x3a8] ;  /* 0x00007500ff0477ac */ /* 0x000e220008000a00 */
[----:B------:R-:W1:Y:S01]  /*04e0*/  LDC R9, c[0x0][0x390] ;  /* 0x0000e400ff097b82 */ /* 0x000e620000000800 */
[----:B------:R-:W-:Y:S01]  /*04f0*/  DMUL R12, R2, R2 ;  /* 0x00000002020c7228 */ /* 0x000fe20000000000 */
[----:B------:R-:W-:Y:S01]  /*0500*/  BSSY.RECONVERGENT B0, `(.L_x_4) ;  /* 0x0000017000007945 */ /* 0x000fe20003800200 */
[----:B------:R-:W2:Y:S01]  /*0510*/  LDCU.64 UR6, c[0x0][0x3b8] ;  /* 0x00007700ff0677ac */ /* 0x000ea20008000a00 */
[----:B------:R-:W3:Y:S01]  /*0520*/  LDCU.64 UR8, c[0x0][0x3c0] ;  /* 0x00007800ff0877ac */ /* 0x000ee20008000a00 */
[----:B0-----:R-:W-:Y:S01]  /*0530*/  DADD R10, R4, UR4 ;  /* 0x00000004040a7e29 */ /* 0x001fe20008000000 */
[----:B------:R-:W0:Y:S01]  /*0540*/  LDCU.64 UR4, c[0x0][0x358] ;  /* 0x00006b00ff0477ac */ /* 0x000e220008000a00 */
[----:B-1----:R-:W-:-:S06]  /*0550*/  ISETP.GE.AND P0, PT, R9, 0x1, PT ;  /* 0x000000010900780c */ /* 0x002fcc0003f06270 */
[----:B------:R-:W-:-:S08]  /*0560*/  DMUL R14, R10, R10 ;  /* 0x0000000a0a0e7228 */ /* 0x000fd00000000000 */
[----:B------:R-:W-:-:S08]  /*0570*/  DADD R4, R12, R14 ;  /* 0x000000000c047229 */ /* 0x000fd0000000000e */
[----:B------:R-:W-:Y:S01]  /*0580*/  DSETP.GTU.OR P0, PT, R4, 4, !P0 ;  /* 0x401000000400742a */ /* 0x000fe2000470c400 */
[----:B------:R-:W-:-:S13]  /*0590*/  IMAD.MOV.U32 R4, RZ, RZ, RZ ;  /* 0x000000ffff047224 */ /* 0x000fda00078e00ff */
[----:B0-23--:R-:W-:Y:S05]  /*05a0*/  @P0 BRA `(.L_x_5) ;  /* 0x0000000000300947 */ /* 0x00dfea0003800000 */
[----:B------:R-:W-:-:S07]  /*05b0*/  IMAD.MOV.U32 R4, RZ, RZ, RZ ;  /* 0x000000ffff047224 */ /* 0x000fce00078e00ff */
.L_x_6:
[----:B------:R-:W-:Y:S01]  /*05c0*/  DADD R12, -R14, R12 ;  /* 0x000000000e0c7229 */ /* 0x000fe2000000010c */
[----:B------:R-:W-:Y:S01]  /*05d0*/  VIADD R4, R4, 0x1 ;  /* 0x0000000104047836 */ /* 0x000fe20000000000 */
[----:B------:R-:W-:-:S04]  /*05e0*/  DADD R14, R2, R2 ;  /* 0x00000000020e7229 */ /* 0x000fc80000000002 */
[----:B------:R-:W-:Y:S02]  /*05f0*/  ISETP.GE.AND P0, PT, R4, R9, PT ;  /* 0x000000090400720c */ /* 0x000fe40003f06270 */
[----:B------:R-:W-:Y:S02]  /*0600*/  DADD R2, R12, UR6 ;  /* 0x000000060c027e29 */ /* 0x000fe40008000000 */
[----:B------:R-:W-:-:S06]  /*0610*/  DFMA R10, R14, R10, UR8 ;  /* 0x000000080e0a7e2b */ /* 0x000fcc000800000a */
[----:B------:R-:W-:Y:S02]  /*0620*/  DMUL R12, R2, R2 ;  /* 0x00000002020c7228 */ /* 0x000fe40000000000 */
[----:B------:R-:W-:-:S08]  /*0630*/  DMUL R14, R10, R10 ;  /* 0x0000000a0a0e7228 */ /* 0x000fd00000000000 */
[----:B------:R-:W-:-:S08]  /*0640*/  DADD R16, R12, R14 ;  /* 0x000000000c107229 */ /* 0x000fd0000000000e */
[----:B------:R-:W-:-:S14]  /*0650*/  DSETP.LE.AND P1, PT, R16, 4, PT ;  /* 0x401000001000742a */ /* 0x000fdc0003f23000 */
[----:B------:R-:W-:Y:S05]  /*0660*/  @!P0 BRA P1, `(.L_x_6) ;  /* 0xfffffffc00d48947 */ /* 0x000fea000083ffff */
.L_x_5:
[----:B------:R-:W-:Y:S05]  /*0670*/  BSYNC.RECONVERGENT B0 ;  /* 0x0000000000007941 */ /* 0x000fea0003800200 */
.L_x_4:
[----:B------:R-:W-:Y:S01]  /*0680*/  ISETP.NE.AND P0, PT, R4, R9, PT ;  /* 0x000000090400720c */ /* 0x000fe20003f05270 */
[----:B------:R-:W-:Y:S01]  /*0690*/  BSSY.RECONVERGENT B0, `(.L_x_7) ;  /* 0x0000034000007945 */ /* 0x000fe20003800200 */
[----:B------:R-:W-:Y:S02]  /*06a0*/  PRMT R5, RZ, 0x7610, R5 ;  /* 0x00007610ff057816 */ /* 0x000fe40000000005 */
[----:B------:R-:W-:Y:S02]  /*06b0*/  PRMT R6, RZ, 0x7610, R6 ;  /* 0x00007610ff067816 */ /* 0x000fe40000000006 */
[----:B------:R-:W-:-:S07]  /*06c0*/  PRMT R11, RZ, 0x7610, R11 ;  /* 0x00007610ff0b7816 */ /* 0x000fce000000000b */
[----:B------:R-:W-:Y:S05]  /*06d0*/  @!P0 BRA `(.L_x_8) ;  /* 0x0000000000bc8947 */ /* 0x000fea0003800000 */
[----:B------:R-:W0:Y:S01]  /*06e0*/  I2F.F64 R8, R9 ;  /* 0x0000000900087312 */ /* 0x000e220000201c00 */
[----:B------:R-:W-:Y:S01]  /*06f0*/  IMAD.MOV.U32 R2, RZ, RZ, 0x1 ;  /* 0x00000001ff027424 */ /* 0x000fe200078e00ff */
[----:B------:R-:W-:Y:S06]  /*0700*/  BSSY.RECONVERGENT B1, `(.L_x_9) ;  /* 0x0000016000017945 */ /* 0x000fec0003800200 */
[----:B------:R-:W1:Y:S08]  /*0710*/  I2F.F64.U32 R4, R4 ;  /* 0x0000000400047312 */ /* 0x000e700000201800 */
[----:B0-----:R-:W0:Y:S01]  /*0720*/  MUFU.RCP64H R3, R9 ;  /* 0x0000000900037308 */ /* 0x001e220000001800 */
[----:B-1----:R-:W-:Y:S01]  /*0730*/  FSETP.GEU.AND P1, PT, |R5|, 6.5827683646048100446e-37, PT ;  /* 0x036000000500780b */ /* 0x002fe20003f2e200 */
[----:B0-----:R-:W-:-:S08]  /*0740*/  DFMA R10, -R8, R2, 1 ;  /* 0x3ff00000080a742b */ /* 0x001fd00000000102 */
[----:B------:R-:W-:-:S08]  /*0750*/  DFMA R10, R10, R10, R10 ;  /* 0x0000000a0a0a722b */ /* 0x000fd0000000000a */
[----:B------:R-:W-:-:S08]  /*0760*/  DFMA R10, R2, R10, R2 ;  /* 0x0000000a020a722b */ /* 0x000fd00000000002 */
[----:B------:R-:W-:-:S08]  /*0770*/  DFMA R2, -R8, R10, 1 ;  /* 0x3ff000000802742b */ /* 0x000fd0000000010a */
[----:B------:R-:W-:-:S08]  /*0780*/  DFMA R2, R10, R2, R10 ;  /* 0x000000020a02722b */ /* 0x000fd0000000000a */
[----:B------:R-:W-:-:S08]  /*0790*/  DMUL R10, R4, R2 ;  /* 0x00000002040a7228 */ /* 0x000fd00000000000 */
        /* <DEDUP_REMOVED lines=12> */
.L_x_10:
[----:B------:R-:W-:Y:S05]  /*0860*/  BSYNC.RECONVERGENT B1 ;  /* 0x0000000000017941 */ /* 0x000fea0003800200 */
.L_x_9:
[----:B------:R-:W-:-:S08]  /*0870*/  DADD R4, -R2, 1 ;  /* 0x3ff0000002047429 */ /* 0x000fd00000000100 */
[C---:B------:R-:W-:Y:S02]  /*0880*/  DMUL R8, R4.reuse, 9 ;  /* 0x4022000004087828 */ /* 0x040fe40000000000 */
[C---:B------:R-:W-:Y:S02]  /*0890*/  DMUL R10, R4.reuse, 15 ;  /* 0x402e0000040a7828 */ /* 0x040fe40000000000 */
[----:B------:R-:W-:-:S04]  /*08a0*/  DMUL R12, R4, 8.5 ;  /* 0x40210000040c7828 */ /* 0x000fc80000000000 */
[----:B------:R-:W-:Y:S02]  /*08b0*/  DMUL R8, R8, R2 ;  /* 0x0000000208087228 */ /* 0x000fe40000000000 */
[C---:B------:R-:W-:Y:S02]  /*08c0*/  DMUL R10, R4.reuse, R10 ;  /* 0x0000000a040a7228 */ /* 0x040fe40000000000 */
[----:B------:R-:W-:-:S04]  /*08d0*/  DMUL R12, R4, R12 ;  /* 0x0000000c040c7228 */ /* 0x000fc80000000000 */
[-C--:B------:R-:W-:Y:S02]  /*08e0*/  DMUL R8, R8, R2.reuse ;  /* 0x0000000208087228 */ /* 0x080fe40000000000 */
[----:B------:R-:W-:Y:S02]  /*08f0*/  DMUL R10, R10, R2 ;  /* 0x000000020a0a7228 */ /* 0x000fe40000000000 */
[----:B------:R-:W-:-:S04]  /*0900*/  DMUL R12, R4, R12 ;  /* 0x0000000c040c7228 */ /* 0x000fc80000000000 */
[-C--:B------:R-:W-:Y:S02]  /*0910*/  DMUL R8, R8, R2.reuse ;  /* 0x0000000208087228 */ /* 0x080fe40000000000 */
[-C--:B------:R-:W-:Y:S02]  /*0920*/  DMUL R10, R10, R2.reuse ;  /* 0x000000020a0a7228 */ /* 0x080fe40000000000 */
[----:B------:R-:W-:-:S04]  /*0930*/  DMUL R12, R12, R2 ;  /* 0x000000020c0c7228 */ /* 0x000fc80000000000 */
[----:B------:R-:W-:Y:S02]  /*0940*/  DMUL R8, R8, 255 ;  /* 0x406fe00008087828 */ /* 0x000fe40000000000 */
[----:B------:R-:W-:Y:S02]  /*0950*/  DMUL R10, R10, 255 ;  /* 0x406fe0000a0a7828 */ /* 0x000fe40000000000 */
[----:B------:R-:W-:-:S06]  /*0960*/  DMUL R12, R12, 255 ;  /* 0x406fe0000c0c7828 */ /* 0x000fcc0000000000 */
[----:B------:R-:W0:Y:S08]  /*0970*/  F2I.U32.F64.TRUNC R8, R8 ;  /* 0x0000000800087311 */ /* 0x000e30000030d000 */
[----:B------:R-:W1:Y:S01]  /*0980*/  F2I.U32.F64.TRUNC R10, R10 ;  /* 0x0000000a000a7311 */ /* 0x000e62000030d000 */
[----:B0-----:R-:W-:-:S07]  /*0990*/  PRMT R5, R8, 0x7610, R5 ;  /* 0x0000761008057816 */ /* 0x001fce0000000005 */
[----:B------:R-:W0:Y:S01]  /*09a0*/  F2I.U32.F64.TRUNC R12, R12 ;  /* 0x0000000c000c7311 */ /* 0x000e22000030d000 */
[----:B-1----:R-:W-:Y:S02]  /*09b0*/  PRMT R6, R10, 0x7610, R6 ;  /* 0x000076100a067816 */ /* 0x002fe40000000006 */
[----:B0-----:R-:W-:-:S07]  /*09c0*/  PRMT R11, R12, 0x7610, R11 ;  /* 0x000076100c0b7816 */ /* 0x001fce000000000b */
.L_x_8:
[----:B------:R-:W-:Y:S05]  /*09d0*/  BSYNC.RECONVERGENT B0 ;  /* 0x0000000000007941 */ /* 0x000fea0003800200 */
.L_x_7:
[----:B------:R-:W0:Y:S01]  /*09e0*/  LDCU UR8, c[0x0][0x388] ;  /* 0x00007100ff0877ac */ /* 0x000e220008000800 */
[----:B------:R-:W1:Y:S01]  /*09f0*/  LDCU.64 UR6, c[0x0][0x380] ;  /* 0x00007000ff0677ac */ /* 0x000e620008000a00 */
[----:B0-----:R-:W-:-:S04]  /*0a00*/  IMAD R0, R7, UR8, R0 ;  /* 0x0000000807007c24 */ /* 0x001fc8000f8e0200 */
[----:B------:R-:W-:-:S05]  /*0a10*/  IMAD R0, R0, 0x3, RZ ;  /* 0x0000000300007824 */ /* 0x000fca00078e02ff */
[----:B-1----:R-:W-:-:S04]  /*0a20*/  IADD3 R2, P0, PT, R0, UR6, RZ ;  /* 0x0000000600027c10 */ /* 0x002fc8000ff1e0ff */
[----:B------:R-:W-:-:S05]  /*0a30*/  LEA.HI.X.SX32 R3, R0, UR7, 0x1, P0 ;  /* 0x0000000700037c11 */ /* 0x000fca00080f0eff */
[----:B------:R-:W-:Y:S04]  /*0a40*/  STG.E.U8 desc[UR4][R2.64], R5 ;  /* 0x0000000502007986 */ /* 0x000fe8000c101104 */
[----:B------:R-:W-:Y:S04]  /*0a50*/  STG.E.U8 desc[UR4][R2.64+0x1], R6 ;  /* 0x0000010602007986 */ /* 0x000fe8000c101104 */
[----:B------:R-:W-:Y:S01]  /*0a60*/  STG.E.U8 desc[UR4][R2.64+0x2], R11 ;  /* 0x0000020b02007986 */ /* 0x000fe2000c101104 */
[----:B------:R-:W-:Y:S05]  /*0a70*/  EXIT ;  /* 0x000000000000794d */ /* 0x000fea0003800000 */
        .weak           $__internal_0_$__cuda_sm20_div_rn_f64_full
        .type           $__internal_0_$__cuda_sm20_div_rn_f64_full,@function
        .size           $__internal_0_$__cuda_sm20_div_rn_f64_full,(.L_x_33 - $__internal_0_$__cuda_sm20_div_rn_f64_full)
$__internal_0_$__cuda_sm20_div_rn_f64_full:
[C---:B------:R-:W-:Y:S01]  /*0a80*/  FSETP.GEU.AND P0, PT, |R11|.reuse, 1.469367938527859385e-39, PT ;  /* 0x001000000b00780b */ /* 0x040fe20003f0e200 */
[--C-:B------:R-:W-:Y:S01]  /*0a90*/  IMAD.MOV.U32 R10, RZ, RZ, R8.reuse ;  /* 0x000000ffff0a7224 */ /* 0x100fe200078e0008 */
[C---:B------:R-:W-:Y:S01]  /*0aa0*/  LOP3.LUT R12, R11.reuse, 0x800fffff, RZ, 0xc0, !PT ;  /* 0x800fffff0b0c7812 */ /* 0x040fe200078ec0ff */
[----:B------:R-:W-:Y:S01]  /*0ab0*/  IMAD.MOV.U32 R9, RZ, RZ, R15 ;  /* 0x000000ffff097224 */ /* 0x000fe200078e000f */
[----:B------:R-:W-:Y:S01]  /*0ac0*/  LOP3.LUT R20, R11, 0x7ff00000, RZ, 0xc0, !PT ;  /* 0x7ff000000b147812 */ /* 0x000fe200078ec0ff */
[----:B------:R-:W-:Y:S01]  /*0ad0*/  IMAD.MOV.U32 R16, RZ, RZ, 0x1 ;  /* 0x00000001ff107424 */ /* 0x000fe200078e00ff */
[----:B------:R-:W-:Y:S01]  /*0ae0*/  LOP3.LUT R13, R12, 0x3ff00000, RZ, 0xfc, !PT ;  /* 0x3ff000000c0d7812 */ /* 0x000fe200078efcff */
[----:B------:R-:W-:Y:S01]  /*0af0*/  IMAD.MOV.U32 R12, RZ, RZ, R8 ;  /* 0x000000ffff0c7224 */ /* 0x000fe200078e0008 */
[C---:B------:R-:W-:Y:S01]  /*0b00*/  FSETP.GEU.AND P2, PT, |R9|.reuse, 1.469367938527859385e-39, PT ;  /* 0x001000000900780b */ /* 0x040fe20003f4e200 */
[----:B------:R-:W-:Y:S01]  /*0b10*/  IMAD.MOV.U32 R8, RZ, RZ, R14 ;  /* 0x000000ffff087224 */ /* 0x000fe200078e000e */
[----:B------:R-:W-:Y:S01]  /*0b20*/  LOP3.LUT R15, R9, 0x7ff00000, RZ, 0xc0, !PT ;  /* 0x7ff00000090f7812 */ /* 0x000fe200078ec0ff */
[----:B------:R-:W-:Y:S02]  /*0b30*/  BSSY.RECONVERGENT B2, `(.L_x_11) ;  /* 0x0000050000027945 */ /* 0x000fe40003800200 */
[----:B------:R-:W-:Y:S01]  /*0b40*/  @!P0 DMUL R12, R10, 8.98846567431157953865e+307 ;  /* 0x7fe000000a0c8828 */ /* 0x000fe20000000000 */
[----:B------:R-:W-:-:S05]  /*0b50*/  ISETP.GE.U32.AND P1, PT, R15, R20, PT ;  /* 0x000000140f00720c */ /* 0x000fca0003f26070 */
[----:B------:R-:W0:Y:S02]  /*0b60*/  MUFU.RCP64H R17, R13 ;  /* 0x0000000d00117308 */ /* 0x000e240000001800 */
[----:B------:R-:W-:-:S04]  /*0b70*/  @!P2 LOP3.LUT R14, R11, 0x7ff00000, RZ, 0xc0, !PT ;  /* 0x7ff000000b0ea812 */ /* 0x000fc800078ec0ff */
[----:B------:R-:W-:Y:S01]  /*0b80*/  @!P2 ISETP.GE.U32.AND P3, PT, R15, R14, PT ;  /* 0x0000000e0f00a20c */ /* 0x000fe20003f66070 */
[----:B------:R-:W-:-:S05]  /*0b90*/  IMAD.MOV.U32 R14, RZ, RZ, 0x1ca00000 ;  /* 0x1ca00000ff0e7424 */ /* 0x000fca00078e00ff */
[----:B------:R-:W-:-:S04]  /*0ba0*/  @!P2 SEL R19, R14, 0x63400000, !P3 ;  /* 0x634000000e13a807 */ /* 0x000fc80005800000 */
[----:B------:R-:W-:Y:S01]  /*0bb0*/  @!P2 LOP3.LUT R22, R19, 0x80000000, R9, 0xf8, !PT ;  /* 0x800000001316a812 */ /* 0x000fe200078ef809 */
[----:B0-----:R-:W-:-:S03]  /*0bc0*/  DFMA R4, R16, -R12, 1 ;  /* 0x3ff000001004742b */ /* 0x001fc6000000080c */
[----:B------:R-:W-:Y:S01]  /*0bd0*/  @!P2 LOP3.LUT R23, R22, 0x100000, RZ, 0xfc, !PT ;  /* 0x001000001617a812 */ /* 0x000fe200078efcff */
[----:B------:R-:W-:-:S04]  /*0be0*/  @!P2 IMAD.MOV.U32 R22, RZ, RZ, RZ ;  /* 0x000000ffff16a224 */ /* 0x000fc800078e00ff */
[----:B------:R-:W-:-:S08]  /*0bf0*/  DFMA R4, R4, R4, R4 ;  /* 0x000000040404722b */ /* 0x000fd00000000004 */
[----:B------:R-:W-:Y:S01]  /*0c00*/  DFMA R16, R16, R4, R16 ;  /* 0x000000041010722b */ /* 0x000fe20000000010 */
[----:B------:R-:W-:Y:S01]  /*0c10*/  SEL R5, R14, 0x63400000, !P1 ;  /* 0x634000000e057807 */ /* 0x000fe20004800000 */
[----:B------:R-:W-:-:S03]  /*0c20*/  IMAD.MOV.U32 R4, RZ, RZ, R8 ;  /* 0x000000ffff047224 */ /* 0x000fc600078e0008 */
[----:B------:R-:W-:-:S03]  /*0c30*/  LOP3.LUT R5, R5, 0x800fffff, R9, 0xf8, !PT ;  /* 0x800fffff05057812 */ /* 0x000fc600078ef809 */
[----:B------:R-:W-:-:S03]  /*0c40*/  DFMA R18, R16, -R12, 1 ;  /* 0x3ff000001012742b */ /* 0x000fc6000000080c */
[----:B------:R-:W-:Y:S01]  /*0c50*/  @!P2 DFMA R4, R4, 2, -R22 ;  /* 0x400000000404a82b */ /* 0x000fe20000000816 */
[----:B------:R-:W-:-:S04]  /*0c60*/  IMAD.MOV.U32 R22, RZ, RZ, R15 ;  /* 0x000000ffff167224 */ /* 0x000fc800078e000f */
[----:B------:R-:W-:Y:S01]  /*0c70*/  DFMA R16, R16, R18, R16 ;  /* 0x000000121010722b */ /* 0x000fe20000000010 */
[----:B------:R-:W-:Y:S01]  /*0c80*/  IMAD.MOV.U32 R23, RZ, RZ, R20 ;  /* 0x000000ffff177224 */ /* 0x000fe200078e0014 */
[----:B------:R-:W-:-:S03]  /*0c90*/  @!P0 LOP3.LUT R23, R13, 0x7ff00000, RZ, 0xc0, !PT ;  /* 0x7ff000000d178812 */ /* 0x000fc600078ec0ff */
[----:B------:R-:W-:Y:S02]  /*0ca0*/  @!P2 LOP3.LUT R22, R5, 0x7ff00000, RZ, 0xc0, !PT ;  /* 0x7ff000000516a812 */ /* 0x000fe400078ec0ff */
[----:B------:R-:W-:Y:S01]  /*0cb0*/  VIADD R25, R23, 0xffffffff ;  /* 0xffffffff17197836 */ /* 0x000fe20000000000 */
[----:B------:R-:W-:Y:S02]  /*0cc0*/  DMUL R18, R16, R4 ;  /* 0x0000000410127228 */ /* 0x000fe40000000000 */
[----:B------:R-:W-:-:S05]  /*0cd0*/  VIADD R24, R22, 0xffffffff ;  /* 0xffffffff16187836 */ /* 0x000fca0000000000 */
[----:B------:R-:W-:Y:S01]  /*0ce0*/  ISETP.GT.U32.AND P0, PT, R24, 0x7feffffe, PT ;  /* 0x7feffffe1800780c */ /* 0x000fe20003f04070 */
[----:B------:R-:W-:-:S03]  /*0cf0*/  DFMA R20, R18, -R12, R4 ;  /* 0x8000000c1214722b */ /* 0x000fc60000000004 */
[----:B------:R-:W-:-:S05]  /*0d00*/  ISETP.GT.U32.OR P0, PT, R25, 0x7feffffe, P0 ;  /* 0x7feffffe1900780c */ /* 0x000fca0000704470 */
[----:B------:R-:W-:-:S08]  /*0d10*/  DFMA R16, R16, R20, R18 ;  /* 0x000000141010722b */ /* 0x000fd00000000012 */
[----:B------:R-:W-:Y:S05]  /*0d20*/  @P0 BRA `(.L_x_12) ;  /* 0x00000000006c0947 */ /* 0x000fea0003800000 */
[----:B------:R-:W-:-:S04]  /*0d30*/  LOP3.LUT R18, R11, 0x7ff00000, RZ, 0xc0, !PT ;  /* 0x7ff000000b127812 */ /* 0x000fc800078ec0ff */
[CC--:B------:R-:W-:Y:S02]  /*0d40*/  VIADDMNMX R8, R15.reuse, -R18.reuse, 0xb9600000, !PT ;  /* 0xb96000000f087446 */ /* 0x0c0fe40007800912 */
[----:B------:R-:W-:Y:S02]  /*0d50*/  ISETP.GE.U32.AND P0, PT, R15, R18, PT ;  /* 0x000000120f00720c */ /* 0x000fe40003f06070 */
[----:B------:R-:W-:Y:S02]  /*0d60*/  VIMNMX R8, PT, PT, R8, 0x46a00000, PT ;  /* 0x46a0000008087848 */ /* 0x000fe40003fe0100 */
[----:B------:R-:W-:-:S05]  /*0d70*/  SEL R9, R14, 0x63400000, !P0 ;  /* 0x634000000e097807 */ /* 0x000fca0004000000 */
[----:B------:R-:W-:Y:S02]  /*0d80*/  IMAD.IADD R18, R8, 0x1, -R9 ;  /* 0x0000000108127824 */ /* 0x000fe400078e0a09 */
[----:B------:R-:W-:Y:S02]  /*0d90*/  IMAD.MOV.U32 R8, RZ, RZ, RZ ;  /* 0x000000ffff087224 */ /* 0x000fe400078e00ff */
[----:B------:R-:W-:-:S06]  /*0da0*/  VIADD R9, R18, 0x7fe00000 ;  /* 0x7fe0000012097836 */ /* 0x000fcc0000000000 */
[----:B------:R-:W-:-:S10]  /*0db0*/  DMUL R14, R16, R8 ;  /* 0x00000008100e7228 */ /* 0x000fd40000000000 */
[----:B------:R-:W-:-:S13]  /*0dc0*/  FSETP.GTU.AND P0, PT, |R15|, 1.469367938527859385e-39, PT ;  /* 0x001000000f00780b */ /* 0x000fda0003f0c200 */
[----:B------:R-:W-:Y:S05]  /*0dd0*/  @P0 BRA `(.L_x_13) ;  /* 0x0000000000940947 */ /* 0x000fea0003800000 */
[----:B------:R-:W-:Y:S01]  /*0de0*/  DFMA R4, R16, -R12, R4 ;  /* 0x8000000c1004722b */ /* 0x000fe20000000004 */
[----:B------:R-:W-:-:S09]  /*0df0*/  IMAD.MOV.U32 R8, RZ, RZ, RZ ;  /* 0x000000ffff087224 */ /* 0x000fd200078e00ff */
[C---:B------:R-:W-:Y:S02]  /*0e00*/  FSETP.NEU.AND P0, PT, R5.reuse, RZ, PT ;  /* 0x000000ff0500720b */ /* 0x040fe40003f0d000 */
[----:B------:R-:W-:-:S04]  /*0e10*/  LOP3.LUT R11, R5, 0x80000000, R11, 0x48, !PT ;  /* 0x80000000050b7812 */ /* 0x000fc800078e480b */
[----:B------:R-:W-:-:S07]  /*0e20*/  LOP3.LUT R9, R11, R9, RZ, 0xfc, !PT ;  /* 0x000000090b097212 */ /* 0x000fce00078efcff */
[----:B------:R-:W-:Y:S05]  /*0e30*/  @!P0 BRA `(.L_x_13) ;  /* 0x00000000007c8947 */ /* 0x000fea0003800000 */
[----:B------:R-:W-:Y:S01]  /*0e40*/  IMAD.MOV R5, RZ, RZ, -R18 ;  /* 0x000000ffff057224 */ /* 0x000fe200078e0a12 */
[----:B------:R-:W-:Y:S01]  /*0e50*/  DMUL.RP R8, R16, R8 ;  /* 0x0000000810087228 */ /* 0x000fe20000008000 */
[----:B------:R-:W-:-:S06]  /*0e60*/  IMAD.MOV.U32 R4, RZ, RZ, RZ ;  /* 0x000000ffff047224 */ /* 0x000fcc00078e00ff */
[----:B------:R-:W-:-:S03]  /*0e70*/  DFMA R4, R14, -R4, R16 ;  /* 0x800000040e04722b */ /* 0x000fc60000000010 */
[----:B------:R-:W-:-:S03]  /*0e80*/  LOP3.LUT R11, R9, R11, RZ, 0x3c, !PT ;  /* 0x0000000b090b7212 */ /* 0x000fc600078e3cff */
[----:B------:R-:W-:-:S04]  /*0e90*/  IADD3 R4, PT, PT, -R18, -0x43300000, RZ ;  /* 0xbcd0000012047810 */ /* 0x000fc80007ffe1ff */
[----:B------:R-:W-:-:S04]  /*0ea0*/  FSETP.NEU.AND P0, PT, |R5|, R4, PT ;  /* 0x000000040500720b */ /* 0x000fc80003f0d200 */
[----:B------:R-:W-:Y:S02]  /*0eb0*/  FSEL R14, R8, R14, !P0 ;  /* 0x0000000e080e7208 */ /* 0x000fe40004000000 */
[----:B------:R-:W-:Y:S01]  /*0ec0*/  FSEL R15, R11, R15, !P0 ;  /* 0x0000000f0b0f7208 */ /* 0x000fe20004000000 */
[----:B------:R-:W-:Y:S06]  /*0ed0*/  BRA `(.L_x_13) ;  /* 0x0000000000547947 */ /* 0x000fec0003800000 */
.L_x_12:
[----:B------:R-:W-:-:S14]  /*0ee0*/  DSETP.NAN.AND P0, PT, R8, R8, PT ;  /* 0x000000080800722a */ /* 0x000fdc0003f08000 */
[----:B------:R-:W-:Y:S05]  /*0ef0*/  @P0 BRA `(.L_x_14) ;  /* 0x0000000000440947 */ /* 0x000fea0003800000 */
[----:B------:R-:W-:-:S14]  /*0f00*/  DSETP.NAN.AND P0, PT, R10, R10, PT ;  /* 0x0000000a0a00722a */ /* 0x000fdc0003f08000 */
[----:B------:R-:W-:Y:S05]  /*0f10*/  @P0 BRA `(.L_x_15) ;  /* 0x0000000000300947 */ /* 0x000fea0003800000 */
[----:B------:R-:W-:Y:S01]  /*0f20*/  ISETP.NE.AND P0, PT, R22, R23, PT ;  /* 0x000000171600720c */ /* 0x000fe20003f05270 */
[----:B------:R-:W-:Y:S02]  /*0f30*/  IMAD.MOV.U32 R14, RZ, RZ, 0x0 ;  /* 0x00000000ff0e7424 */ /* 0x000fe400078e00ff */
[----:B------:R-:W-:-:S10]  /*0f40*/  IMAD.MOV.U32 R15, RZ, RZ, -0x80000 ;  /* 0xfff80000ff0f7424 */ /* 0x000fd400078e00ff */
[----:B------:R-:W-:Y:S05]  /*0f50*/  @!P0 BRA `(.L_x_13) ;  /* 0x0000000000348947 */ /* 0x000fea0003800000 */
[----:B------:R-:W-:Y:S02]  /*0f60*/  ISETP.NE.AND P0, PT, R22, 0x7ff00000, PT ;  /* 0x7ff000001600780c */ /* 0x000fe40003f05270 */
[----:B------:R-:W-:Y:S02]  /*0f70*/  LOP3.LUT R15, R9, 0x80000000, R11, 0x48, !PT ;  /* 0x80000000090f7812 */ /* 0x000fe400078e480b */
[----:B------:R-:W-:-:S13]  /*0f80*/  ISETP.EQ.OR P0, PT, R23, RZ, !P0 ;  /* 0x000000ff1700720c */ /* 0x000fda0004702670 */
[----:B------:R-:W-:Y:S01]  /*0f90*/  @P0 LOP3.LUT R4, R15, 0x7ff00000, RZ, 0xfc, !PT ;  /* 0x7ff000000f040812 */ /* 0x000fe200078efcff */
[----:B------:R-:W-:Y:S02]  /*0fa0*/  @!P0 IMAD.MOV.U32 R14, RZ, RZ, RZ ;  /* 0x000000ffff0e8224 */ /* 0x000fe400078e00ff */
[----:B------:R-:W-:Y:S02]  /*0fb0*/  @P0 IMAD.MOV.U32 R14, RZ, RZ, RZ ;  /* 0x000000ffff0e0224 */ /* 0x000fe400078e00ff */
[----:B------:R-:W-:Y:S01]  /*0fc0*/  @P0 IMAD.MOV.U32 R15, RZ, RZ, R4 ;  /* 0x000000ffff0f0224 */ /* 0x000fe200078e0004 */
[----:B------:R-:W-:Y:S06]  /*0fd0*/  BRA `(.L_x_13) ;  /* 0x0000000000147947 */ /* 0x000fec0003800000 */
.L_x_15:
[----:B------:R-:W-:Y:S01]  /*0fe0*/  LOP3.LUT R15, R11, 0x80000, RZ, 0xfc, !PT ;  /* 0x000800000b0f7812 */ /* 0x000fe200078efcff */
[----:B------:R-:W-:Y:S01]  /*0ff0*/  IMAD.MOV.U32 R14, RZ, RZ, R10 ;  /* 0x000000ffff0e7224 */ /* 0x000fe200078e000a */
[----:B------:R-:W-:Y:S06]  /*1000*/  BRA `(.L_x_13) ;  /* 0x0000000000087947 */ /* 0x000fec0003800000 */
.L_x_14:
[----:B------:R-:W-:Y:S01]  /*1010*/  LOP3.LUT R15, R9, 0x80000, RZ, 0xfc, !PT ;  /* 0x00080000090f7812 */ /* 0x000fe200078efcff */
[----:B------:R-:W-:-:S07]  /*1020*/  IMAD.MOV.U32 R14, RZ, RZ, R8 ;  /* 0x000000ffff0e7224 */ /* 0x000fce00078e0008 */
.L_x_13:
[----:B------:R-:W-:Y:S05]  /*1030*/  BSYNC.RECONVERGENT B2 ;  /* 0x0000000000027941 */ /* 0x000fea0003800200 */
.L_x_11:
[----:B------:R-:W-:Y:S02]  /*1040*/  IMAD.MOV.U32 R4, RZ, RZ, R6 ;  /* 0x000000ffff047224 */ /* 0x000fe400078e0006 */
[----:B------:R-:W-:-:S04]  /*1050*/  IMAD.MOV.U32 R5, RZ, RZ, 0x0 ;  /* 0x00000000ff057424 */ /* 0x000fc800078e00ff */
[----:B------:R-:W-:Y:S05]  /*1060*/  RET.REL.NODEC R4 `(_Z17julia_cuda_kernelPhiiidddddd) ;  /* 0xffffffec04e47950 */ /* 0x000fea0003c3ffff */
.L_x_16:
[----:B------:R-:W-:-:S00]  /*1070*/  BRA `(.L_x_16) ;  /* 0xfffffffc00fc7947 */ /* 0x000fc0000383ffff */
[----:B------:R-:W-:-:S00]  /*1080*/  NOP ;  /* 0x0000000000007918 */ /* 0x000fc00000000000 */
[----:B------:R-:W-:-:S00]  /*1090*/  NOP ;  /* 0x0000000000007918 */ /* 0x000fc00000000000 */
[----:B------:R-:W-:-:S00]  /*10a0*/  NOP ;  /* 0x0000000000007918 */ /* 0x000fc00000000000 */
[----:B------:R-:W-:-:S00]  /*10b0*/  NOP ;  /* 0x0000000000007918 */ /* 0x000fc00000000000 */
[----:B------:R-:W-:-:S00]  /*10c0*/  NOP ;  /* 0x0000000000007918 */ /* 0x000fc00000000000 */
[----:B------:R-:W-:-:S00]  /*10d0*/  NOP ;  /* 0x0000000000007918 */ /* 0x000fc00000000000 */
[----:B------:R-:W-:-:S00]  /*10e0*/  NOP ;  /* 0x0000000000007918 */ /* 0x000fc00000000000 */
[----:B------:R-:W-:-:S00]  /*10f0*/  NOP ;  /* 0x0000000000007918 */ /* 0x000fc00000000000 */
.L_x_33:


//--------------------- .text._Z22mandelbrot_cuda_kernelPhiiidddd --------------------------
	.section	.text._Z22mandelbrot_cuda_kernelPhiiidddd,"ax",@progbits
	.align	128
        .global         _Z22mandelbrot_cuda_kernelPhiiidddd
        .type           _Z22mandelbrot_cuda_kernelPhiiidddd,@function
        .size           _Z22mandelbrot_cuda_kernelPhiiidddd,(.L_x_34 - _Z22mandelbrot_cuda_kernelPhiiidddd)
        .other          _Z22mandelbrot_cuda_kernelPhiiidddd,@"STO_CUDA_ENTRY STV_DEFAULT"
_Z22mandelbrot_cuda_kernelPhiiidddd:
.text._Z22mandelbrot_cuda_kernelPhiiidddd:
        /* <DEDUP_REMOVED lines=39> */
[----:B------:R-:W-:Y:S05]  /*0270*/  CALL.REL.NOINC `($__internal_1_$__cuda_sm20_div_rn_f64_full) ;  /* 0x0000000400f87944 */ /* 0x000fea0003c00000 */
[----:B------:R-:W-:Y:S02]  /*0280*/  IMAD.MOV.U32 R2, RZ, RZ, R14 ;  /* 0x000000ffff027224 */ /* 0x000fe400078e000e */
[----:B------:R-:W-:-:S07]  /*0290*/  IMAD.MOV.U32 R3, RZ, RZ, R15 ;  /* 0x000000ffff037224 */ /* 0x000fce00078e000f */
.L_x_18:
[----:B------:R-:W-:Y:S05]  /*02a0*/  BSYNC.RECONVERGENT B0 ;  /* 0x0000000000007941 */ /* 0x000fea0003800200 */
.L_x_17:
        /* <DEDUP_REMOVED lines=30> */
[----:B------:R-:W-:Y:S05]  /*0490*/  CALL.REL.NOINC `($__internal_1_$__cuda_sm20_div_rn_f64_full) ;  /* 0x0000000400707944 */ /* 0x000fea0003c00000 */
[----:B------:R-:W-:Y:S02]  /*04a0*/  IMAD.MOV.U32 R4, RZ, RZ, R14 ;  /* 0x000000ffff047224 */ /* 0x000fe400078e000e */
[----:B------:R-:W-:-:S07]  /*04b0*/  IMAD.MOV.U32 R5, RZ, RZ, R15 ;  /* 0x000000ffff057224 */ /* 0x000fce00078e000f */
.L_x_20:
[----:B------:R-:W-:Y:S05]  /*04c0*/  BSYNC.RECONVERGENT B0 ;  /* 0x0000000000007941 */ /* 0x000fea0003800200 */
.L_x_19:
[----:B------:R-:W0:Y:S01]  /*04d0*/  LDCU UR6, c[0x0][0x390] ;  /* 0x00007200ff0677ac */ /* 0x000e220008000800 */
[----:B------:R-:W-:Y:S01]  /*04e0*/  IMAD.MOV.U32 R6, RZ, RZ, RZ ;  /* 0x000000ffff067224 */ /* 0x000fe200078e00ff */
[----:B------:R-:W1:Y:S01]  /*04f0*/  LDCU.64 UR8, c[0x0][0x3a8] ;  /* 0x00007500ff0877ac */ /* 0x000e620008000a00 */
[----:B------:R-:W2:Y:S01]  /*0500*/  LDCU.64 UR4, c[0x0][0x358] ;  /* 0x00006b00ff0477ac */ /* 0x000ea20008000a00 */
[----:B0-----:R-:W-:Y:S01]  /*0510*/  UISETP.GE.AND UP0, UPT, UR6, 0x1, UPT ;  /* 0x000000010600788c */ /* 0x001fe2000bf06270 */
[----:B-1----:R-:W-:-:S08]  /*0520*/  DADD R14, R4, UR8 ;  /* 0x00000008040e7e29 */ /* 0x002fd00008000000 */
[----:B--2---:R-:W-:Y:S05]  /*0530*/  BRA.U !UP0, `(.L_x_21) ;  /* 0x0000000108487547 */ /* 0x004fea000b800000 */
[----:B------:R-:W-:Y:S01]  /*0540*/  BSSY.RECONVERGENT B0, `(.L_x_21) ;  /* 0x0000011000007945 */ /* 0x000fe20003800200 */
[----:B------:R-:W-:Y:S01]  /*0550*/  IMAD.MOV.U32 R6, RZ, RZ, RZ ;  /* 0x000000ffff067224 */ /* 0x000fe200078e00ff */
[----:B------:R-:W-:Y:S02]  /*0560*/  CS2R R4, SRZ ;  /* 0x0000000000047805 */ /* 0x000fe4000001ff00 */
[----:B------:R-:W-:Y:S02]  /*0570*/  CS2R R8, SRZ ;  /* 0x0000000000087805 */ /* 0x000fe4000001ff00 */
[----:B------:R-:W-:Y:S02]  /*0580*/  CS2R R10, SRZ ;  /* 0x00000000000a7805 */ /* 0x000fe4000001ff00 */
[----:B------:R-:W-:-:S07]  /*0590*/  CS2R R12, SRZ ;  /* 0x00000000000c7805 */ /* 0x000fce000001ff00 */
.L_x_22:
[----:B------:R-:W-:Y:S01]  /*05a0*/  DADD R4, R8, -R4 ;  /* 0x0000000008047229 */ /* 0x000fe20000000804 */
[----:B------:R-:W-:Y:S01]  /*05b0*/  VIADD R6, R6, 0x1 ;  /* 0x0000000106067836 */ /* 0x000fe20000000000 */
[----:B------:R-:W-:-:S04]  /*05c0*/  DADD R8, R12, R12 ;  /* 0x000000000c087229 */ /* 0x000fc8000000000c */
[----:B------:R-:W-:Y:S02]  /*05d0*/  ISETP.GE.AND P0, PT, R6, UR6, PT ;  /* 0x0000000606007c0c */ /* 0x000fe4000bf06270 */
[----:B------:R-:W-:Y:S02]  /*05e0*/  DADD R12, R2, R4 ;  /* 0x00000000020c7229 */ /* 0x000fe40000000004 */
[----:B------:R-:W-:-:S06]  /*05f0*/  DFMA R10, R8, R10, R14 ;  /* 0x0000000a080a722b */ /* 0x000fcc000000000e */
[----:B------:R-:W-:Y:S02]  /*0600*/  DMUL R8, R12, R12 ;  /* 0x0000000c0c087228 */ /* 0x000fe40000000000 */
[----:B------:R-:W-:-:S08]  /*0610*/  DMUL R4, R10, R10 ;  /* 0x0000000a0a047228 */ /* 0x000fd00000000000 */
[----:B------:R-:W-:-:S08]  /*0620*/  DADD R16, R8, R4 ;  /* 0x0000000008107229 */ /* 0x000fd00000000004 */
[----:B------:R-:W-:-:S14]  /*0630*/  DSETP.LE.AND P1, PT, R16, 4, PT ;  /* 0x401000001000742a */ /* 0x000fdc0003f23000 */
[----:B------:R-:W-:Y:S05]  /*0640*/  @!P0 BRA P1, `(.L_x_22) ;  /* 0xfffffffc00d48947 */ /* 0x000fea000083ffff */
[----:B------:R-:W-:Y:S05]  /*0650*/  BSYNC.RECONVERGENT B0 ;  /* 0x0000000000007941 */ /* 0x000fea0003800200 */
.L_x_21:
[----:B------:R-:W-:Y:S01]  /*0660*/  ISETP.NE.AND P0, PT, R6, UR6, PT ;  /* 0x0000000606007c0c */ /* 0x000fe2000bf05270 */
[----:B------:R-:W-:Y:S01]  /*0670*/  BSSY.RECONVERGENT B0, `(.L_x_23) ;  /* 0x0000034000007945 */ /* 0x000fe20003800200 */
[----:B------:R-:W-:Y:S02]  /*0680*/  PRMT R4, RZ, 0x7610, R4 ;  /* 0x00007610ff047816 */ /* 0x000fe40000000004 */
[----:B------:R-:W-:Y:S02]  /*0690*/  PRMT R5, RZ, 0x7610, R5 ;  /* 0x00007610ff057816 */ /* 0x000fe40000000005 */
[----:B------:R-:W-:-:S07]  /*06a0*/  PRMT R9, RZ, 0x7610, R9 ;  /* 0x00007610ff097816 */ /* 0x000fce0000000009 */
[----:B------:R-:W-:Y:S05]  /*06b0*/  @!P0 BRA `(.L_x_24) ;  /* 0x0000000000bc8947 */ /* 0x000fea0003800000 */
[----:B------:R-:W0:Y:S01]  /*06c0*/  I2F.F64 R4, UR6 ;  /* 0x0000000600047d12 */ /* 0x000e220008201c00 */
        /* <DEDUP_REMOVED lines=23> */
.L_x_26:
[----:B------:R-:W-:Y:S05]  /*0840*/  BSYNC.RECONVERGENT B1 ;  /* 0x0000000000017941 */ /* 0x000fea0003800200 */
.L_x_25:
        /* <DEDUP_REMOVED lines=22> */
.L_x_24:
[----:B------:R-:W-:Y:S05]  /*09b0*/  BSYNC.RECONVERGENT B0 ;  /* 0x0000000000007941 */ /* 0x000fea0003800200 */
.L_x_23:
        /* <DEDUP_REMOVED lines=10> */
        .weak           $__internal_1_$__cuda_sm20_div_rn_f64_full
        .type           $__internal_1_$__cuda_sm20_div_rn_f64_full,@function
        .size           $__internal_1_$__cuda_sm20_div_rn_f64_full,(.L_x_34 - $__internal_1_$__cuda_sm20_div_rn_f64_full)
$__internal_1_$__cuda_sm20_div_rn_f64_full:
        /* <DEDUP_REMOVED lines=70> */
.L_x_28:
        /* <DEDUP_REMOVED lines=16> */
.L_x_31:
[----:B------:R-:W-:Y:S01]  /*0fc0*/  LOP3.LUT R15, R11, 0x80000, RZ, 0xfc, !PT ;  /* 0x000800000b0f7812 */ /* 0x000fe200078efcff */
[----:B------:R-:W-:Y:S01]  /*0fd0*/  IMAD.MOV.U32 R14, RZ, RZ, R10 ;  /* 0x000000ffff0e7224 */ /* 0x000fe200078e000a */
[----:B------:R-:W-:Y:S06]  /*0fe0*/  BRA `(.L_x_29) ;  /* 0x0000000000087947 */ /* 0x000fec0003800000 */
.L_x_30:
[----:B------:R-:W-:Y:S01]  /*0ff0*/  LOP3.LUT R15, R9, 0x80000, RZ, 0xfc, !PT ;  /* 0x00080000090f7812 */ /* 0x000fe200078efcff */
[----:B------:R-:W-:-:S07]  /*1000*/  IMAD.MOV.U32 R14, RZ, RZ, R8 ;  /* 0x000000ffff0e7224 */ /* 0x000fce00078e0008 */
.L_x_29:
[----:B------:R-:W-:Y:S05]  /*1010*/  BSYNC.RECONVERGENT B2 ;  /* 0x0000000000027941 */ /* 0x000fea0003800200 */
.L_x_27:
[----:B------:R-:W-:Y:S02]  /*1020*/  IMAD.MOV.U32 R4, RZ, RZ, R6 ;  /* 0x000000ffff047224 */ /* 0x000fe400078e0006 */
[----:B------:R-:W-:-:S04]  /*1030*/  IMAD.MOV.U32 R5, RZ, RZ, 0x0 ;  /* 0x00000000ff057424 */ /* 0x000fc800078e00ff */
[----:B------:R-:W-:Y:S05]  /*1040*/  RET.REL.NODEC R4 `(_Z22mandelbrot_cuda_kernelPhiiidddd) ;  /* 0xffffffec04ec7950 */ /* 0x000fea0003c3ffff */
.L_x_32:
        /* <DEDUP_REMOVED lines=11> */
.L_x_34:


//--------------------- .nv.shared.reserved.0     --------------------------
	.section	.nv.shared.reserved.0,"aw",@nobits
	.weak		__nv_reservedSMEM_offset_0_alias
	.size		__nv_reservedSMEM_offset_0_alias, 0, 64
	.other		__nv_reservedSMEM_offset_0_alias,@"STO_CUDA_RESERVED_SHARED STV_DEFAULT"
__nv_reservedSMEM_offset_0_alias:
	.zero		0
	.zero		64


//--------------------- .nv.constant0._Z17julia_cuda_kernelPhiiidddddd --------------------------
	.section	.nv.constant0._Z17julia_cuda_kernelPhiiidddddd,"a",@progbits
	.sectionflags	@""
	.align	4
.nv.constant0._Z17julia_cuda_kernelPhiiidddddd:
	.zero		968


//--------------------- .nv.constant0._Z22mandelbrot_cuda_kernelPhiiidddd --------------------------
	.section	.nv.constant0._Z22mandelbrot_cuda_kernelPhiiidddd,"a",@progbits
	.sectionflags	@""
	.align	4
.nv.constant0._Z22mandelbrot_cuda_kernelPhiiidddd:
	.zero		952


//--------------------- SYMBOLS --------------------------

	.type		.nv.reservedSmem.offset0,@object
	.size		.nv.reservedSmem.offset0,0x4
